	.headerflags	@"EF_CUDA_TEXMODE_UNIFIED EF_CUDA_64BIT_ADDRESS EF_CUDA_ACCELERATORS EF_CUDA_SM90 EF_CUDA_VIRTUAL_SM(EF_CUDA_SM90)"
	.elftype	@"ET_EXEC"


//--------------------- .nv.info                  --------------------------
	.section	.nv.info,"",@"SHT_CUDA_INFO"
	.align	4


	//----- nvinfo : EIATTR_REGCOUNT
	.align		4
        /*0000*/ 	.byte	0x04, 0x2f
        /*0002*/ 	.short	(.L_1 - .L_0)
	.align		4
.L_0:
        /*0004*/ 	.word	index@(triton_poi_fused_cat_46)
        /*0008*/ 	.word	0x00000020


	//----- nvinfo : EIATTR_MIN_STACK_SIZE
	.align		4
.L_1:
        /*000c*/ 	.byte	0x04, 0x12
        /*000e*/ 	.short	(.L_3 - .L_2)
	.align		4
.L_2:
        /*0010*/ 	.word	index@(triton_poi_fused_cat_46)
        /*0014*/ 	.word	0x00000000


	//----- nvinfo : EIATTR_FRAME_SIZE
	.align		4
.L_3:
        /*0018*/ 	.byte	0x04, 0x11
        /*001a*/ 	.short	(.L_5 - .L_4)
	.align		4
.L_4:
        /*001c*/ 	.word	index@(triton_poi_fused_cat_46)
        /*0020*/ 	.word	0x00000000


	//----- nvinfo : EIATTR_MIN_STACK_SIZE
	.align		4
.L_5:
        /*0024*/ 	.byte	0x04, 0x12
        /*0026*/ 	.short	(.L_7 - .L_6)
	.align		4
.L_6:
        /*0028*/ 	.word	index@(triton_poi_fused_cat_46)
        /*002c*/ 	.word	0x00000000
.L_7:


//--------------------- .nv.info.triton_poi_fused_cat_46 --------------------------
	.section	.nv.info.triton_poi_fused_cat_46,"",@"SHT_CUDA_INFO"
	.sectionflags	@""
	.align	4


	//----- nvinfo : EIATTR_CUDA_API_VERSION
	.align		4
        /*0000*/ 	.byte	0x04, 0x37
        /*0002*/ 	.short	(.L_9 - .L_8)
.L_8:
        /*0004*/ 	.word	0x0000007c


	//----- nvinfo : EIATTR_KPARAM_INFO
	.align		4
.L_9:
        /*0008*/ 	.byte	0x04, 0x17
        /*000a*/ 	.short	(.L_11 - .L_10)
.L_10:
        /*000c*/ 	.word	0x00000000
        /*0010*/ 	.short	0x0004
        /*0012*/ 	.short	0x0020
        /*0014*/ 	.byte	0x00, 0xf0, 0x11, 0x00


	//----- nvinfo : EIATTR_KPARAM_INFO
	.align		4
.L_11:
        /*0018*/ 	.byte	0x04, 0x17
        /*001a*/ 	.short	(.L_13 - .L_12)
.L_12:
        /*001c*/ 	.word	0x00000000
        /*0020*/ 	.short	0x0003
        /*0022*/ 	.short	0x0018
        /*0024*/ 	.byte	0x00, 0xf4, 0x21, 0x00


	//----- nvinfo : EIATTR_KPARAM_INFO
	.align		4
.L_13:
        /*0028*/ 	.byte	0x04, 0x17
        /*002a*/ 	.short	(.L_15 - .L_14)
.L_14:
        /*002c*/ 	.word	0x00000000
        /*0030*/ 	.short	0x0002
        /*0032*/ 	.short	0x0010
        /*0034*/ 	.byte	0x00, 0xf4, 0x21, 0x00


	//----- nvinfo : EIATTR_KPARAM_INFO
	.align		4
.L_15:
        /*0038*/ 	.byte	0x04, 0x17
        /*003a*/ 	.short	(.L_17 - .L_16)
.L_16:
        /*003c*/ 	.word	0x00000000
        /*0040*/ 	.short	0x0001
        /*0042*/ 	.short	0x0008
        /*0044*/ 	.byte	0x00, 0xf4, 0x21, 0x00


	//----- nvinfo : EIATTR_KPARAM_INFO
	.align		4
.L_17:
        /*0048*/ 	.byte	0x04, 0x17
        /*004a*/ 	.short	(.L_19 - .L_18)
.L_18:
        /*004c*/ 	.word	0x00000000
        /*0050*/ 	.short	0x0000
        /*0052*/ 	.short	0x0000
        /*0054*/ 	.byte	0x00, 0xf4, 0x21, 0x00


	//----- nvinfo : EIATTR_SPARSE_MMA_MASK
	.align		4
.L_19:
        /*0058*/ 	.byte	0x03, 0x50
        /*005a*/ 	.short	0x0000


	//----- nvinfo : EIATTR_MAXREG_COUNT
	.align		4
        /*005c*/ 	.byte	0x03, 0x1b
        /*005e*/ 	.short	0x00ff


	//----- nvinfo : EIATTR_EXIT_INSTR_OFFSETS
	.align		4
        /*0060*/ 	.byte	0x04, 0x1c
        /*0062*/ 	.short	(.L_21 - .L_20)


	//   ....[0]....
.L_20:
        /*0064*/ 	.word	0x00000790


	//----- nvinfo : EIATTR_REQNTID
	.align		4
.L_21:
        /*0068*/ 	.byte	0x04, 0x10
        /*006a*/ 	.short	(.L_23 - .L_22)
.L_22:
        /*006c*/ 	.word	0x00000080
        /*0070*/ 	.word	0x00000001
        /*0074*/ 	.word	0x00000001


	//----- nvinfo : EIATTR_CBANK_PARAM_SIZE
	.align		4
.L_23:
        /*0078*/ 	.byte	0x03, 0x19
        /*007a*/ 	.short	0x0024


	//----- nvinfo : EIATTR_PARAM_CBANK
	.align		4
        /*007c*/ 	.byte	0x04, 0x0a
        /*007e*/ 	.short	(.L_25 - .L_24)
	.align		4
.L_24:
        /*0080*/ 	.word	index@(.nv.constant0.triton_poi_fused_cat_46)
        /*0084*/ 	.short	0x0210
        /*0086*/ 	.short	0x0024


	//----- nvinfo : EIATTR_SW_WAR
	.align		4
.L_25:
        /*0088*/ 	.byte	0x04, 0x36
        /*008a*/ 	.short	(.L_27 - .L_26)
.L_26:
        /*008c*/ 	.word	0x00000008
.L_27:


//--------------------- .nv.callgraph             --------------------------
	.section	.nv.callgraph,"",@"SHT_CUDA_CALLGRAPH"
	.align	4
	.sectionentsize	8
	.align		4
        /*0000*/ 	.word	0x00000000
	.align		4
        /*0004*/ 	.word	0xffffffff
	.align		4
        /*0008*/ 	.word	0x00000000
	.align		4
        /*000c*/ 	.word	0xfffffffe
	.align		4
        /*0010*/ 	.word	0x00000000
	.align		4
        /*0014*/ 	.word	0xfffffffd
	.align		4
        /*0018*/ 	.word	0x00000000
	.align		4
        /*001c*/ 	.word	0xfffffffc


//--------------------- .text.triton_poi_fused_cat_46 --------------------------
	.section	.text.triton_poi_fused_cat_46,"ax",@progbits
	.align	128
        .global         triton_poi_fused_cat_46
        .type           triton_poi_fused_cat_46,@function
        .size           triton_poi_fused_cat_46,(.L_x_1 - triton_poi_fused_cat_46)
        .other          triton_poi_fused_cat_46,@"STO_CUDA_ENTRY STV_DEFAULT"
triton_poi_fused_cat_46:
.text.triton_poi_fused_cat_46:
[----:B------:R-:W-:Y:S01]  /*0000*/  LDC R1, c[0x0][0x28] ;  /* 0x00000a00ff017b82 */ /* 0x000fe20000000800 */
[----:B------:R-:W1:Y:S07]  /*0010*/  S2R R0, SR_TID.X ;  /* 0x0000000000007919 */ /* 0x000e6e0000002100 */
[----:B------:R-:W2:Y:S01]  /*0020*/  LDC.64 R22, c[0x0][0x210] ;  /* 0x00008400ff167b82 */ /* 0x000ea20000000a00 */
[----:B------:R-:W-:Y:S01]  /*0030*/  CS2R R10, SRZ ;  /* 0x00000000000a7805 */ /* 0x000fe2000001ff00 */
[----:B------:R-:W-:Y:S01]  /*0040*/  ULDC.64 UR4, c[0x0][0x208] ;  /* 0x0000820000047ab9 */ /* 0x000fe20000000a00 */
[----:B------:R-:W3:Y:S01]  /*0050*/  S2R R3, SR_CTAID.X ;  /* 0x0000000000037919 */ /* 0x000ee20000002500 */
[----:B------:R-:W-:-:S04]  /*0060*/  ULDC.64 UR6, c[0x0][0x220] ;  /* 0x0000880000067ab9 */ /* 0x000fc80000000a00 */
[----:B------:R-:W4:Y:S01]  /*0070*/  LDC.64 R20, c[0x0][0x218] ;  /* 0x00008600ff147b82 */ /* 0x000f220000000a00 */
[----:B-1----:R-:W-:Y:S01]  /*0080*/  IMAD.SHL.U32 R0, R0, 0x4, RZ ;  /* 0x0000000400007824 */ /* 0x002fe200078e00ff */
[----:B---3--:R-:W-:-:S04]  /*0090*/  SHF.R.S32.HI R13, RZ, 0x15, R3 ;  /* 0x00000015ff0d7819 */ /* 0x008fc80000011403 */
[----:B------:R-:W-:Y:S02]  /*00a0*/  LOP3.LUT R0, R0, 0x1fc, RZ, 0xc0, !PT ;  /* 0x000001fc00007812 */ /* 0x000fe400078ec0ff */
[----:B------:R-:W-:-:S03]  /*00b0*/  SGXT R13, R13, 0x1 ;  /* 0x000000010d0d781a */ /* 0x000fc60000000200 */
[----:B------:R-:W-:-:S05]  /*00c0*/  IMAD R0, R3, 0x400, R0 ;  /* 0x0000040003007824 */ /* 0x000fca00078e0200 */
[CC--:B------:R-:W-:Y:S02]  /*00d0*/  LEA.HI R2, R13.reuse, R0.reuse, RZ, 0xc ;  /* 0x000000000d027211 */ /* 0x0c0fe400078f60ff */
[----:B------:R-:W-:Y:S02]  /*00e0*/  LEA.HI R8, R13, R0, RZ, 0x13 ;  /* 0x000000000d087211 */ /* 0x000fe400078f98ff */
[----:B------:R-:W-:Y:S02]  /*00f0*/  SHF.R.S32.HI R3, RZ, 0xc, R2 ;  /* 0x0000000cff037819 */ /* 0x000fe40000011402 */
[----:B------:R-:W-:Y:S02]  /*0100*/  SHF.R.S32.HI R9, RZ, 0x13, R8 ;  /* 0x00000013ff097819 */ /* 0x000fe40000011408 */
[----:B------:R-:W-:Y:S02]  /*0110*/  LEA.HI R4, R3, R3, RZ, 0x7 ;  /* 0x0000000303047211 */ /* 0x000fe400078f38ff */
[----:B------:R-:W-:Y:S01]  /*0120*/  LOP3.LUT R7, R2, 0xfffff000, RZ, 0xc0, !PT ;  /* 0xfffff00002077812 */ /* 0x000fe200078ec0ff */
[----:B------:R-:W-:Y:S01]  /*0130*/  IMAD.SHL.U32 R25, R9, 0x40000, RZ ;  /* 0x0004000009197824 */ /* 0x000fe200078e00ff */
[----:B------:R-:W-:-:S02]  /*0140*/  LOP3.LUT R4, R4, 0xffffff80, RZ, 0xc0, !PT ;  /* 0xffffff8004047812 */ /* 0x000fc400078ec0ff */
[----:B------:R-:W-:Y:S01]  /*0150*/  LOP3.LUT R2, R8, 0xfff80000, RZ, 0xc0, !PT ;  /* 0xfff8000008027812 */ /* 0x000fe200078ec0ff */
[----:B------:R-:W-:Y:S01]  /*0160*/  IMAD.IADD R24, R0, 0x1, -R7 ;  /* 0x0000000100187824 */ /* 0x000fe200078e0a07 */
[----:B------:R-:W-:Y:S01]  /*0170*/  CS2R R6, SRZ ;  /* 0x0000000000067805 */ /* 0x000fe2000001ff00 */
[----:B------:R-:W-:Y:S01]  /*0180*/  IMAD.IADD R3, R3, 0x1, -R4 ;  /* 0x0000000103037824 */ /* 0x000fe200078e0a04 */
[----:B------:R-:W-:Y:S01]  /*0190*/  IADD3 R15, R25, R0, -R2 ;  /* 0x00000000190f7210 */ /* 0x000fe20007ffe802 */
[----:B------:R-:W-:Y:S01]  /*01a0*/  IMAD R19, R9, 0x1000, R24 ;  /* 0x0000100009137824 */ /* 0x000fe200078e0218 */
[----:B------:R-:W-:Y:S02]  /*01b0*/  CS2R R4, SRZ ;  /* 0x0000000000047805 */ /* 0x000fe4000001ff00 */
[----:B------:R-:W-:Y:S02]  /*01c0*/  CS2R R8, SRZ ;  /* 0x0000000000087805 */ /* 0x000fe4000001ff00 */
[----:B------:R-:W-:Y:S01]  /*01d0*/  ISETP.GE.AND P2, PT, R3, 0x40, PT ;  /* 0x000000400300780c */ /* 0x000fe20003f46270 */
[----:B--2---:R-:W-:-:S04]  /*01e0*/  IMAD.WIDE R14, R15, 0x4, R22 ;  /* 0x000000040f0e7825 */ /* 0x004fc800078e0216 */
[----:B----4-:R-:W-:-:S08]  /*01f0*/  IMAD.WIDE R18, R19, 0x4, R20 ;  /* 0x0000000413127825 */ /* 0x010fd000078e0214 */
[----:B------:R1:W2:Y:S04]  /*0200*/  @!P2 LDG.E.128 R4, desc[UR4][R14.64] ;  /* 0x000000040e04a981 */ /* 0x0002a8000c1e1d00 */
[----:B------:R3:W4:Y:S01]  /*0210*/  @!P2 LDG.E.EL.128 R8, desc[UR4][R18.64] ;  /* 0x000000041208a981 */ /* 0x000722000c2e1d00 */
[----:B------:R-:W-:-:S05]  /*0220*/  VIADD R12, R0, 0x200 ;  /* 0x00000200000c7836 */ /* 0x000fca0000000000 */
[CC--:B------:R-:W-:Y:S02]  /*0230*/  LEA.HI R17, R13.reuse, R12.reuse, RZ, 0xc ;  /* 0x0000000c0d117211 */ /* 0x0c0fe400078f60ff */
[----:B-1----:R-:W-:Y:S02]  /*0240*/  CS2R R14, SRZ ;  /* 0x00000000000e7805 */ /* 0x002fe4000001ff00 */
[----:B------:R-:W-:Y:S02]  /*0250*/  LEA.HI R26, R13, R12, RZ, 0x13 ;  /* 0x0000000c0d1a7211 */ /* 0x000fe400078f98ff */
[----:B------:R-:W-:Y:S02]  /*0260*/  SHF.R.S32.HI R2, RZ, 0xc, R17 ;  /* 0x0000000cff027819 */ /* 0x000fe40000011411 */
[----:B------:R-:W-:Y:S02]  /*0270*/  SHF.R.S32.HI R16, RZ, 0x13, R26 ;  /* 0x00000013ff107819 */ /* 0x000fe4000001141a */
[----:B------:R-:W-:-:S02]  /*0280*/  LEA.HI R13, R2, R2, RZ, 0x7 ;  /* 0x00000002020d7211 */ /* 0x000fc400078f38ff */
[----:B------:R-:W-:Y:S01]  /*0290*/  LOP3.LUT R29, R26, 0xfff80000, RZ, 0xc0, !PT ;  /* 0xfff800001a1d7812 */ /* 0x000fe200078ec0ff */
[----:B------:R-:W-:Y:S01]  /*02a0*/  IMAD.SHL.U32 R26, R16, 0x40000, RZ ;  /* 0x00040000101a7824 */ /* 0x000fe200078e00ff */
[----:B------:R-:W-:Y:S02]  /*02b0*/  LOP3.LUT R13, R13, 0xffffff80, RZ, 0xc0, !PT ;  /* 0xffffff800d0d7812 */ /* 0x000fe400078ec0ff */
[----:B------:R-:W-:Y:S02]  /*02c0*/  LOP3.LUT R27, R17, 0xfffff000, RZ, 0xc0, !PT ;  /* 0xfffff000111b7812 */ /* 0x000fe400078ec0ff */
[----:B------:R-:W-:Y:S01]  /*02d0*/  IADD3 R29, R26, R12, -R29 ;  /* 0x0000000c1a1d7210 */ /* 0x000fe20007ffe81d */
[----:B------:R-:W-:Y:S02]  /*02e0*/  IMAD.IADD R2, R2, 0x1, -R13 ;  /* 0x0000000102027824 */ /* 0x000fe400078e0a0d */
[----:B------:R-:W-:Y:S01]  /*02f0*/  IMAD.IADD R27, R12, 0x1, -R27 ;  /* 0x000000010c1b7824 */ /* 0x000fe200078e0a1b */
[----:B------:R-:W-:Y:S01]  /*0300*/  CS2R R12, SRZ ;  /* 0x00000000000c7805 */ /* 0x000fe2000001ff00 */
[----:B------:R-:W-:Y:S01]  /*0310*/  IMAD.WIDE R22, R29, 0x4, R22 ;  /* 0x000000041d167825 */ /* 0x000fe200078e0216 */
[----:B------:R-:W-:-:S03]  /*0320*/  ISETP.GE.AND P1, PT, R2, 0x40, PT ;  /* 0x000000400200780c */ /* 0x000fc60003f26270 */
[C---:B------:R-:W-:Y:S01]  /*0330*/  IMAD.SHL.U32 R28, R3.reuse, 0x1000, RZ ;  /* 0x00001000031c7824 */ /* 0x040fe200078e00ff */
[----:B------:R-:W-:Y:S01]  /*0340*/  ISETP.GT.AND P0, PT, R3, 0x3f, PT ;  /* 0x0000003f0300780c */ /* 0x000fe20003f04270 */
[----:B------:R-:W-:Y:S01]  /*0350*/  IMAD R17, R16, 0x1000, R27 ;  /* 0x0000100010117824 */ /* 0x000fe200078e021b */
[--C-:B------:R-:W-:Y:S02]  /*0360*/  SHF.R.S32.HI R3, RZ, 0x1f, R25.reuse ;  /* 0x0000001fff037819 */ /* 0x100fe40000011419 */
[----:B------:R-:W-:Y:S01]  /*0370*/  IADD3 R25, P3, P4, R28, R24, R25 ;  /* 0x000000181c197210 */ /* 0x000fe20007c7e019 */
[----:B------:R-:W-:Y:S01]  /*0380*/  IMAD.WIDE R20, R17, 0x4, R20 ;  /* 0x0000000411147825 */ /* 0x000fe200078e0214 */
[----:B------:R-:W-:-:S03]  /*0390*/  SHF.R.S32.HI R24, RZ, 0x1f, R24 ;  /* 0x0000001fff187819 */ /* 0x000fc60000011418 */
[----:B------:R1:W5:Y:S01]  /*03a0*/  @!P1 LDG.E.128 R12, desc[UR4][R22.64] ;  /* 0x00000004160c9981 */ /* 0x000362000c1e1d00 */
[----:B------:R-:W-:Y:S02]  /*03b0*/  CS2R R16, SRZ ;  /* 0x0000000000107805 */ /* 0x000fe4000001ff00 */
[----:B---3--:R-:W-:-:S06]  /*03c0*/  CS2R R18, SRZ ;  /* 0x0000000000127805 */ /* 0x008fcc000001ff00 */
[----:B------:R3:W5:Y:S01]  /*03d0*/  @!P1 LDG.E.EL.128 R16, desc[UR4][R20.64] ;  /* 0x0000000414109981 */ /* 0x000762000c2e1d00 */
[----:B-1----:R-:W-:Y:S02]  /*03e0*/  SHF.R.S32.HI R22, RZ, 0x1f, R28 ;  /* 0x0000001fff167819 */ /* 0x002fe4000001141c */
[--C-:B------:R-:W-:Y:S02]  /*03f0*/  SHF.R.S32.HI R28, RZ, 0x1f, R26.reuse ;  /* 0x0000001fff1c7819 */ /* 0x100fe4000001141a */
[----:B------:R-:W-:Y:S01]  /*0400*/  IADD3.X R22, R22, R24, R3, P3, P4 ;  /* 0x0000001816167210 */ /* 0x000fe20001fe8403 */
[----:B------:R-:W-:Y:S01]  /*0410*/  IMAD.SHL.U32 R3, R2, 0x1000, RZ ;  /* 0x0000100002037824 */ /* 0x000fe200078e00ff */
[----:B------:R-:W-:Y:S02]  /*0420*/  LEA R24, P3, R25, UR6, 0x2 ;  /* 0x0000000619187c11 */ /* 0x000fe4000f8610ff */
[----:B---3--:R-:W-:Y:S02]  /*0430*/  CS2R R20, SRZ ;  /* 0x0000000000147805 */ /* 0x008fe4000001ff00 */
[----:B------:R-:W-:-:S02]  /*0440*/  IADD3 R26, P4, P5, R3, R27, R26 ;  /* 0x0000001b031a7210 */ /* 0x000fc40007d9e01a */
[----:B------:R-:W-:Y:S02]  /*0450*/  SHF.R.S32.HI R27, RZ, 0x1f, R27 ;  /* 0x0000001fff1b7819 */ /* 0x000fe4000001141b */
[----:B------:R-:W-:Y:S02]  /*0460*/  SHF.R.S32.HI R3, RZ, 0x1f, R3 ;  /* 0x0000001fff037819 */ /* 0x000fe40000011403 */
[----:B------:R-:W-:Y:S02]  /*0470*/  LEA.HI.X R25, R25, UR7, R22, 0x2, P3 ;  /* 0x0000000719197c11 */ /* 0x000fe400098f1416 */
[----:B------:R-:W-:Y:S02]  /*0480*/  CS2R R22, SRZ ;  /* 0x0000000000167805 */ /* 0x000fe4000001ff00 */
[----:B------:R-:W-:Y:S02]  /*0490*/  IADD3.X R3, R3, R27, R28, P4, P5 ;  /* 0x0000001b03037210 */ /* 0x000fe400027ea41c */
[----:B------:R-:W-:-:S02]  /*04a0*/  ISETP.GT.AND P3, PT, R2, 0x3f, PT ;  /* 0x0000003f0200780c */ /* 0x000fc40003f64270 */
[C---:B------:R-:W-:Y:S01]  /*04b0*/  LEA R28, P4, R26.reuse, UR6, 0x2 ;  /* 0x000000061a1c7c11 */ /* 0x040fe2000f8810ff */
[----:B------:R1:W3:Y:S03]  /*04c0*/  @P0 LDG.E.128 R20, desc[UR4][R24.64+-0x100000] ;  /* 0xf000000418140981 */ /* 0x0002e6000c1e1d00 */
[----:B------:R-:W-:Y:S02]  /*04d0*/  LEA.HI.X R29, R26, UR7, R3, 0x2, P4 ;  /* 0x000000071a1d7c11 */ /* 0x000fe4000a0f1403 */
[----:B-1----:R-:W-:Y:S02]  /*04e0*/  CS2R R24, SRZ ;  /* 0x0000000000187805 */ /* 0x002fe4000001ff00 */
[----:B--2---:R-:W-:Y:S02]  /*04f0*/  SEL R2, R4, RZ, !P2 ;  /* 0x000000ff04027207 */ /* 0x004fe40005000000 */
[----:B----4-:R-:W-:-:S05]  /*0500*/  SEL R27, R8, RZ, !P2 ;  /* 0x000000ff081b7207 */ /* 0x010fca0005000000 */
[----:B------:R-:W-:Y:S01]  /*0510*/  FMUL R2, R2, R27 ;  /* 0x0000001b02027220 */ /* 0x000fe20000400000 */
[----:B------:R-:W-:-:S06]  /*0520*/  CS2R R26, SRZ ;  /* 0x00000000001a7805 */ /* 0x000fcc000001ff00 */
[----:B------:R1:W2:Y:S01]  /*0530*/  @P3 LDG.E.128 R24, desc[UR4][R28.64+-0x100000] ;  /* 0xf00000041c183981 */ /* 0x0002a2000c1e1d00 */
[----:B------:R-:W-:Y:S02]  /*0540*/  SEL R3, R7, RZ, !P2 ;  /* 0x000000ff07037207 */ /* 0x000fe40005000000 */
[----:B------:R-:W-:Y:S02]  /*0550*/  SEL R4, R6, RZ, !P2 ;  /* 0x000000ff06047207 */ /* 0x000fe40005000000 */
[----:B------:R-:W-:Y:S02]  /*0560*/  SEL R7, R10, RZ, !P2 ;  /* 0x000000ff0a077207 */ /* 0x000fe40005000000 */
[----:B------:R-:W-:Y:S02]  /*0570*/  SEL R5, R5, RZ, !P2 ;  /* 0x000000ff05057207 */ /* 0x000fe40005000000 */
[----:B------:R-:W-:Y:S01]  /*0580*/  SEL R6, R9, RZ, !P2 ;  /* 0x000000ff09067207 */ /* 0x000fe20005000000 */
[----:B-1----:R-:W1:Y:S01]  /*0590*/  LDC.64 R28, c[0x0][0x228] ;  /* 0x00008a00ff1c7b82 */ /* 0x002e620000000a00 */
[----:B------:R-:W-:Y:S01]  /*05a0*/  SEL R8, R11, RZ, !P2 ;  /* 0x000000ff0b087207 */ /* 0x000fe20005000000 */
[----:B------:R-:W-:-:S02]  /*05b0*/  FMUL R4, R4, R7 ;  /* 0x0000000704047220 */ /* 0x000fc40000400000 */
[----:B------:R-:W-:Y:S02]  /*05c0*/  FMUL R5, R5, R6 ;  /* 0x0000000605057220 */ /* 0x000fe40000400000 */
[----:B------:R-:W-:Y:S01]  /*05d0*/  FMUL R3, R3, R8 ;  /* 0x0000000803037220 */ /* 0x000fe20000400000 */
[----:B-----5:R-:W-:Y:S02]  /*05e0*/  SEL R14, R14, RZ, !P1 ;  /* 0x000000ff0e0e7207 */ /* 0x020fe40004800000 */
[----:B------:R-:W-:Y:S02]  /*05f0*/  SEL R12, R12, RZ, !P1 ;  /* 0x000000ff0c0c7207 */ /* 0x000fe40004800000 */
[----:B------:R-:W-:Y:S01]  /*0600*/  SEL R13, R13, RZ, !P1 ;  /* 0x000000ff0d0d7207 */ /* 0x000fe20004800000 */
[----:B-1----:R-:W-:Y:S01]  /*0610*/  IMAD.WIDE R28, R0, 0x4, R28 ;  /* 0x00000004001c7825 */ /* 0x002fe200078e021c */
[----:B------:R-:W-:Y:S02]  /*0620*/  SEL R15, R15, RZ, !P1 ;  /* 0x000000ff0f0f7207 */ /* 0x000fe40004800000 */
[----:B------:R-:W-:-:S02]  /*0630*/  SEL R7, R16, RZ, !P1 ;  /* 0x000000ff10077207 */ /* 0x000fc40004800000 */
[----:B------:R-:W-:Y:S02]  /*0640*/  SEL R11, R18, RZ, !P1 ;  /* 0x000000ff120b7207 */ /* 0x000fe40004800000 */
[----:B------:R-:W-:Y:S01]  /*0650*/  SEL R6, R17, RZ, !P1 ;  /* 0x000000ff11067207 */ /* 0x000fe20004800000 */
[----:B------:R-:W-:Y:S01]  /*0660*/  FMUL R8, R12, R7 ;  /* 0x000000070c087220 */ /* 0x000fe20000400000 */
[----:B------:R-:W-:Y:S01]  /*0670*/  SEL R16, R19, RZ, !P1 ;  /* 0x000000ff13107207 */ /* 0x000fe20004800000 */
[----:B------:R-:W-:Y:S02]  /*0680*/  FMUL R10, R14, R11 ;  /* 0x0000000b0e0a7220 */ /* 0x000fe40000400000 */
[----:B------:R-:W-:Y:S02]  /*0690*/  FMUL R9, R13, R6 ;  /* 0x000000060d097220 */ /* 0x000fe40000400000 */
[----:B------:R-:W-:Y:S01]  /*06a0*/  FMUL R11, R15, R16 ;  /* 0x000000100f0b7220 */ /* 0x000fe20000400000 */
[----:B---3--:R-:W-:-:S02]  /*06b0*/  SEL R17, R20, RZ, P0 ;  /* 0x000000ff14117207 */ /* 0x008fc40000000000 */
[----:B------:R-:W-:Y:S02]  /*06c0*/  SEL R18, R21, RZ, P0 ;  /* 0x000000ff15127207 */ /* 0x000fe40000000000 */
[----:B------:R-:W-:Y:S02]  /*06d0*/  SEL R19, R22, RZ, P0 ;  /* 0x000000ff16137207 */ /* 0x000fe40000000000 */
[----:B------:R-:W-:Y:S02]  /*06e0*/  SEL R20, R23, RZ, P0 ;  /* 0x000000ff17147207 */ /* 0x000fe40000000000 */
[----:B------:R-:W-:Y:S02]  /*06f0*/  SEL R12, R2, R17, !P2 ;  /* 0x00000011020c7207 */ /* 0x000fe40005000000 */
[----:B------:R-:W-:Y:S02]  /*0700*/  SEL R13, R5, R18, !P2 ;  /* 0x00000012050d7207 */ /* 0x000fe40005000000 */
[----:B------:R-:W-:-:S02]  /*0710*/  SEL R14, R4, R19, !P2 ;  /* 0x00000013040e7207 */ /* 0x000fc40005000000 */
[----:B------:R-:W-:-:S05]  /*0720*/  SEL R15, R3, R20, !P2 ;  /* 0x00000014030f7207 */ /* 0x000fca0005000000 */
[----:B------:R-:W-:Y:S01]  /*0730*/  STG.E.128 desc[UR4][R28.64], R12 ;  /* 0x0000000c1c007986 */ /* 0x000fe2000c101d04 */
[----:B--2---:R-:W-:Y:S02]  /*0740*/  @P1 SEL R8, R24, RZ, P3 ;  /* 0x000000ff18081207 */ /* 0x004fe40001800000 */
[----:B------:R-:W-:Y:S02]  /*0750*/  @P1 SEL R9, R25, RZ, P3 ;  /* 0x000000ff19091207 */ /* 0x000fe40001800000 */
[----:B------:R-:W-:Y:S02]  /*0760*/  @P1 SEL R10, R26, RZ, P3 ;  /* 0x000000ff1a0a1207 */ /* 0x000fe40001800000 */
[----:B------:R-:W-:-:S05]  /*0770*/  @P1 SEL R11, R27, RZ, P3 ;  /* 0x000000ff1b0b1207 */ /* 0x000fca0001800000 */
[----:B------:R-:W-:Y:S01]  /*0780*/  STG.E.128 desc[UR4][R28.64+0x800], R8 ;  /* 0x000800081c007986 */ /* 0x000fe2000c101d04 */
[----:B------:R-:W-:Y:S05]  /*0790*/  EXIT ;  /* 0x000000000000794d */ /* 0x000fea0003800000 */
.L_x_0:
[----:B------:R-:W-:-:S00]  /*07a0*/  BRA `(.L_x_0) ;  /* 0xfffffffc00fc7947 */ /* 0x000fc0000383ffff */
[----:B------:R-:W-:-:S00]  /*07b0*/  NOP ;  /* 0x0000000000007918 */ /* 0x000fc00000000000 */
        /* <DEDUP_REMOVED lines=12> */
.L_x_1:


//--------------------- .nv.constant0.triton_poi_fused_cat_46 --------------------------
	.section	.nv.constant0.triton_poi_fused_cat_46,"a",@progbits
	.sectionflags	@""
	.align	4
.nv.constant0.triton_poi_fused_cat_46:
	.zero		564
